	.headerflags	@"EF_CUDA_TEXMODE_UNIFIED EF_CUDA_64BIT_ADDRESS EF_CUDA_ACCELERATORS EF_CUDA_SM90 EF_CUDA_VIRTUAL_SM(EF_CUDA_SM90)"
	.elftype	@"ET_EXEC"


//--------------------- .nv.info                  --------------------------
	.section	.nv.info,"",@"SHT_CUDA_INFO"
	.align	4


	//----- nvinfo : EIATTR_REGCOUNT
	.align		4
        /*0000*/ 	.byte	0x04, 0x2f
        /*0002*/ 	.short	(.L_1 - .L_0)
	.align		4
.L_0:
        /*0004*/ 	.word	index@(triton_poi_fused_convolution_5)
        /*0008*/ 	.word	0x00000012


	//----- nvinfo : EIATTR_MIN_STACK_SIZE
	.align		4
.L_1:
        /*000c*/ 	.byte	0x04, 0x12
        /*000e*/ 	.short	(.L_3 - .L_2)
	.align		4
.L_2:
        /*0010*/ 	.word	index@(triton_poi_fused_convolution_5)
        /*0014*/ 	.word	0x00000000


	//----- nvinfo : EIATTR_FRAME_SIZE
	.align		4
.L_3:
        /*0018*/ 	.byte	0x04, 0x11
        /*001a*/ 	.short	(.L_5 - .L_4)
	.align		4
.L_4:
        /*001c*/ 	.word	index@(triton_poi_fused_convolution_5)
        /*0020*/ 	.word	0x00000000


	//----- nvinfo : EIATTR_MIN_STACK_SIZE
	.align		4
.L_5:
        /*0024*/ 	.byte	0x04, 0x12
        /*0026*/ 	.short	(.L_7 - .L_6)
	.align		4
.L_6:
        /*0028*/ 	.word	index@(triton_poi_fused_convolution_5)
        /*002c*/ 	.word	0x00000000
.L_7:


//--------------------- .nv.info.triton_poi_fused_convolution_5 --------------------------
	.section	.nv.info.triton_poi_fused_convolution_5,"",@"SHT_CUDA_INFO"
	.sectionflags	@""
	.align	4


	//----- nvinfo : EIATTR_CUDA_API_VERSION
	.align		4
        /*0000*/ 	.byte	0x04, 0x37
        /*0002*/ 	.short	(.L_9 - .L_8)
.L_8:
        /*0004*/ 	.word	0x0000007c


	//----- nvinfo : EIATTR_KPARAM_INFO
	.align		4
.L_9:
        /*0008*/ 	.byte	0x04, 0x17
        /*000a*/ 	.short	(.L_11 - .L_10)
.L_10:
        /*000c*/ 	.word	0x00000000
        /*0010*/ 	.short	0x0002
        /*0012*/ 	.short	0x0010
        /*0014*/ 	.byte	0x00, 0xf0, 0x11, 0x00


	//----- nvinfo : EIATTR_KPARAM_INFO
	.align		4
.L_11:
        /*0018*/ 	.byte	0x04, 0x17
        /*001a*/ 	.short	(.L_13 - .L_12)
.L_12:
        /*001c*/ 	.word	0x00000000
        /*0020*/ 	.short	0x0001
        /*0022*/ 	.short	0x0008
        /*0024*/ 	.byte	0x00, 0xf4, 0x21, 0x00


	//----- nvinfo : EIATTR_KPARAM_INFO
	.align		4
.L_13:
        /*0028*/ 	.byte	0x04, 0x17
        /*002a*/ 	.short	(.L_15 - .L_14)
.L_14:
        /*002c*/ 	.word	0x00000000
        /*0030*/ 	.short	0x0000
        /*0032*/ 	.short	0x0000
        /*0034*/ 	.byte	0x00, 0xf4, 0x21, 0x00


	//----- nvinfo : EIATTR_SPARSE_MMA_MASK
	.align		4
.L_15:
        /*0038*/ 	.byte	0x03, 0x50
        /*003a*/ 	.short	0x0000


	//----- nvinfo : EIATTR_MAXREG_COUNT
	.align		4
        /*003c*/ 	.byte	0x03, 0x1b
        /*003e*/ 	.short	0x00ff


	//----- nvinfo : EIATTR_EXIT_INSTR_OFFSETS
	.align		4
        /*0040*/ 	.byte	0x04, 0x1c
        /*0042*/ 	.short	(.L_17 - .L_16)


	//   ....[0]....
.L_16:
        /*0044*/ 	.word	0x00000260


	//----- nvinfo : EIATTR_REQNTID
	.align		4
.L_17:
        /*0048*/ 	.byte	0x04, 0x10
        /*004a*/ 	.short	(.L_19 - .L_18)
.L_18:
        /*004c*/ 	.word	0x00000080
        /*0050*/ 	.word	0x00000001
        /*0054*/ 	.word	0x00000001


	//----- nvinfo : EIATTR_CBANK_PARAM_SIZE
	.align		4
.L_19:
        /*0058*/ 	.byte	0x03, 0x19
        /*005a*/ 	.short	0x0014


	//----- nvinfo : EIATTR_PARAM_CBANK
	.align		4
        /*005c*/ 	.byte	0x04, 0x0a
        /*005e*/ 	.short	(.L_21 - .L_20)
	.align		4
.L_20:
        /*0060*/ 	.word	index@(.nv.constant0.triton_poi_fused_convolution_5)
        /*0064*/ 	.short	0x0210
        /*0066*/ 	.short	0x0014


	//----- nvinfo : EIATTR_SW_WAR
	.align		4
.L_21:
        /*0068*/ 	.byte	0x04, 0x36
        /*006a*/ 	.short	(.L_23 - .L_22)
.L_22:
        /*006c*/ 	.word	0x00000008
.L_23:


//--------------------- .nv.callgraph             --------------------------
	.section	.nv.callgraph,"",@"SHT_CUDA_CALLGRAPH"
	.align	4
	.sectionentsize	8
	.align		4
        /*0000*/ 	.word	0x00000000
	.align		4
        /*0004*/ 	.word	0xffffffff
	.align		4
        /*0008*/ 	.word	0x00000000
	.align		4
        /*000c*/ 	.word	0xfffffffe
	.align		4
        /*0010*/ 	.word	0x00000000
	.align		4
        /*0014*/ 	.word	0xfffffffd
	.align		4
        /*0018*/ 	.word	0x00000000
	.align		4
        /*001c*/ 	.word	0xfffffffc


//--------------------- .text.triton_poi_fused_convolution_5 --------------------------
	.section	.text.triton_poi_fused_convolution_5,"ax",@progbits
	.align	128
        .global         triton_poi_fused_convolution_5
        .type           triton_poi_fused_convolution_5,@function
        .size           triton_poi_fused_convolution_5,(.L_x_1 - triton_poi_fused_convolution_5)
        .other          triton_poi_fused_convolution_5,@"STO_CUDA_ENTRY STV_DEFAULT"
triton_poi_fused_convolution_5:
.text.triton_poi_fused_convolution_5:
[----:B------:R-:W-:Y:S01]  /*0000*/  LDC R1, c[0x0][0x28] ;  /* 0x00000a00ff017b82 */ /* 0x000fe20000000800 */
[----:B------:R-:W1:Y:S07]  /*0010*/  S2R R0, SR_TID.X ;  /* 0x0000000000007919 */ /* 0x000e6e0000002100 */
[----:B------:R-:W2:Y:S01]  /*0020*/  LDC.64 R2, c[0x0][0x218] ;  /* 0x00008600ff027b82 */ /* 0x000ea20000000a00 */
[----:B------:R-:W-:Y:S01]  /*0030*/  ULDC.64 UR4, c[0x0][0x208] ;  /* 0x0000820000047ab9 */ /* 0x000fe20000000a00 */
[----:B------:R-:W3:Y:S06]  /*0040*/  S2R R5, SR_CTAID.X ;  /* 0x0000000000057919 */ /* 0x000eec0000002500 */
[----:B------:R-:W4:Y:S01]  /*0050*/  LDC.64 R8, c[0x0][0x210] ;  /* 0x00008400ff087b82 */ /* 0x000f220000000a00 */
[----:B-1----:R-:W-:-:S02]  /*0060*/  SHF.L.U32 R0, R0, 0x2, RZ ;  /* 0x0000000200007819 */ /* 0x002fc400000006ff */
[----:B---3--:R-:W-:Y:S02]  /*0070*/  SHF.R.S32.HI R4, RZ, 0x15, R5 ;  /* 0x00000015ff047819 */ /* 0x008fe40000011405 */
[----:B------:R-:W-:Y:S02]  /*0080*/  LOP3.LUT R0, R0, 0x1fc, RZ, 0xc0, !PT ;  /* 0x000001fc00007812 */ /* 0x000fe400078ec0ff */
[----:B------:R-:W-:Y:S02]  /*0090*/  SGXT R4, R4, 0x1 ;  /* 0x000000010404781a */ /* 0x000fe40000000200 */
[----:B------:R-:W-:-:S04]  /*00a0*/  LEA R5, R5, R0, 0xa ;  /* 0x0000000005057211 */ /* 0x000fc800078e50ff */
[----:B------:R-:W-:Y:S01]  /*00b0*/  LEA.HI R4, R4, R5, RZ, 0xe ;  /* 0x0000000504047211 */ /* 0x000fe200078f70ff */
[----:B----4-:R-:W-:-:S04]  /*00c0*/  IMAD.WIDE R8, R5, 0x4, R8 ;  /* 0x0000000405087825 */ /* 0x010fc800078e0208 */
[----:B------:R-:W-:Y:S01]  /*00d0*/  VIADD R0, R4, 0x200 ;  /* 0x0000020004007836 */ /* 0x000fe20000000000 */
[----:B------:R-:W-:-:S04]  /*00e0*/  SHF.R.S32.HI R4, RZ, 0xe, R4 ;  /* 0x0000000eff047819 */ /* 0x000fc80000011404 */
[----:B------:R-:W-:Y:S02]  /*00f0*/  SHF.R.S32.HI R0, RZ, 0xe, R0 ;  /* 0x0000000eff007819 */ /* 0x000fe40000011400 */
[----:B------:R-:W-:Y:S02]  /*0100*/  LEA.HI R6, R4, R4, RZ, 0xa ;  /* 0x0000000404067211 */ /* 0x000fe400078f50ff */
[----:B------:R-:W-:Y:S02]  /*0110*/  LEA.HI R10, R0, R0, RZ, 0xa ;  /* 0x00000000000a7211 */ /* 0x000fe400078f50ff */
[----:B------:R-:W-:Y:S02]  /*0120*/  LOP3.LUT R7, R6, 0xfffffc00, RZ, 0xc0, !PT ;  /* 0xfffffc0006077812 */ /* 0x000fe400078ec0ff */
[----:B------:R-:W-:Y:S02]  /*0130*/  LOP3.LUT R11, R10, 0xfffffc00, RZ, 0xc0, !PT ;  /* 0xfffffc000a0b7812 */ /* 0x000fe400078ec0ff */
[----:B------:R-:W-:-:S03]  /*0140*/  IADD3 R7, R4, -R7, RZ ;  /* 0x8000000704077210 */ /* 0x000fc60007ffe0ff */
[----:B------:R-:W-:Y:S02]  /*0150*/  IMAD.IADD R13, R0, 0x1, -R11 ;  /* 0x00000001000d7824 */ /* 0x000fe400078e0a0b */
[--C-:B--2---:R-:W-:Y:S02]  /*0160*/  IMAD.WIDE R10, R7, 0x4, R2.reuse ;  /* 0x00000004070a7825 */ /* 0x104fe400078e0202 */
[----:B------:R-:W2:Y:S02]  /*0170*/  LDG.E.128 R4, desc[UR4][R8.64] ;  /* 0x0000000408047981 */ /* 0x000ea4000c1e1d00 */
[----:B------:R-:W-:Y:S02]  /*0180*/  IMAD.WIDE R2, R13, 0x4, R2 ;  /* 0x000000040d027825 */ /* 0x000fe400078e0202 */
[----:B------:R-:W2:Y:S04]  /*0190*/  LDG.E.EL R10, desc[UR4][R10.64] ;  /* 0x000000040a0a7981 */ /* 0x000ea8000c2e1900 */
[----:B------:R-:W3:Y:S04]  /*01a0*/  LDG.E.EL R2, desc[UR4][R2.64] ;  /* 0x0000000402027981 */ /* 0x000ee8000c2e1900 */
[----:B------:R-:W3:Y:S01]  /*01b0*/  LDG.E.128 R12, desc[UR4][R8.64+0x800] ;  /* 0x00080004080c7981 */ /* 0x000ee2000c1e1d00 */
[--C-:B--2---:R-:W-:Y:S01]  /*01c0*/  FADD R4, R4, R10.reuse ;  /* 0x0000000a04047221 */ /* 0x104fe20000000000 */
[--C-:B------:R-:W-:Y:S01]  /*01d0*/  FADD R5, R5, R10.reuse ;  /* 0x0000000a05057221 */ /* 0x100fe20000000000 */
[--C-:B------:R-:W-:Y:S01]  /*01e0*/  FADD R6, R6, R10.reuse ;  /* 0x0000000a06067221 */ /* 0x100fe20000000000 */
[----:B------:R-:W-:Y:S01]  /*01f0*/  FADD R7, R7, R10 ;  /* 0x0000000a07077221 */ /* 0x000fe20000000000 */
[--C-:B---3--:R-:W-:Y:S01]  /*0200*/  FADD R12, R12, R2.reuse ;  /* 0x000000020c0c7221 */ /* 0x108fe20000000000 */
[--C-:B------:R-:W-:Y:S01]  /*0210*/  FADD R13, R13, R2.reuse ;  /* 0x000000020d0d7221 */ /* 0x100fe20000000000 */
[--C-:B------:R-:W-:Y:S01]  /*0220*/  FADD R14, R14, R2.reuse ;  /* 0x000000020e0e7221 */ /* 0x100fe20000000000 */
[----:B------:R-:W-:Y:S01]  /*0230*/  FADD R15, R15, R2 ;  /* 0x000000020f0f7221 */ /* 0x000fe20000000000 */
[----:B------:R-:W-:Y:S04]  /*0240*/  STG.E.128 desc[UR4][R8.64], R4 ;  /* 0x0000000408007986 */ /* 0x000fe8000c101d04 */
[----:B------:R-:W-:Y:S01]  /*0250*/  STG.E.128 desc[UR4][R8.64+0x800], R12 ;  /* 0x0008000c08007986 */ /* 0x000fe2000c101d04 */
[----:B------:R-:W-:Y:S05]  /*0260*/  EXIT ;  /* 0x000000000000794d */ /* 0x000fea0003800000 */
.L_x_0:
[----:B------:R-:W-:-:S00]  /*0270*/  BRA `(.L_x_0) ;  /* 0xfffffffc00fc7947 */ /* 0x000fc0000383ffff */
[----:B------:R-:W-:-:S00]  /*0280*/  NOP ;  /* 0x0000000000007918 */ /* 0x000fc00000000000 */
[----:B------:R-:W-:-:S00]  /*0290*/  NOP ;  /* 0x0000000000007918 */ /* 0x000fc00000000000 */
[----:B------:R-:W-:-:S00]  /*02a0*/  NOP ;  /* 0x0000000000007918 */ /* 0x000fc00000000000 */
[----:B------:R-:W-:-:S00]  /*02b0*/  NOP ;  /* 0x0000000000007918 */ /* 0x000fc00000000000 */
[----:B------:R-:W-:-:S00]  /*02c0*/  NOP ;  /* 0x0000000000007918 */ /* 0x000fc00000000000 */
[----:B------:R-:W-:-:S00]  /*02d0*/  NOP ;  /* 0x0000000000007918 */ /* 0x000fc00000000000 */
[----:B------:R-:W-:-:S00]  /*02e0*/  NOP ;  /* 0x0000000000007918 */ /* 0x000fc00000000000 */
[----:B------:R-:W-:-:S00]  /*02f0*/  NOP ;  /* 0x0000000000007918 */ /* 0x000fc00000000000 */
.L_x_1:


//--------------------- .nv.constant0.triton_poi_fused_convolution_5 --------------------------
	.section	.nv.constant0.triton_poi_fused_convolution_5,"a",@progbits
	.sectionflags	@""
	.align	4
.nv.constant0.triton_poi_fused_convolution_5:
	.zero		548
